//
// Generated by NVIDIA NVVM Compiler
//
// Compiler Build ID: CL-36424714
// Cuda compilation tools, release 13.0, V13.0.88
// Based on NVVM 20.0.0
//

.version 9.0
.target sm_100
.address_size 64

	// .globl	_Z10avg_kernelPfS_i
// _ZZ10avg_kernelPfS_iE14shared_seg_sum has been demoted

.visible .entry _Z10avg_kernelPfS_i(
	.param .u64 .ptr .align 1 _Z10avg_kernelPfS_i_param_0,
	.param .u64 .ptr .align 1 _Z10avg_kernelPfS_i_param_1,
	.param .u32 _Z10avg_kernelPfS_i_param_2
)
{
	.reg .pred 	%p<14>;
	.reg .b32 	%r<12>;
	.reg .b32 	%f<39>;
	.reg .b64 	%rd<11>;
	.reg .b64 	%fd<4>;
	// demoted variable
	.shared .align 4 .b8 _ZZ10avg_kernelPfS_iE14shared_seg_sum[4096];
	ld.param.u64 	%rd3, [_Z10avg_kernelPfS_i_param_0];
	ld.param.u64 	%rd2, [_Z10avg_kernelPfS_i_param_1];
	ld.param.u32 	%r6, [_Z10avg_kernelPfS_i_param_2];
	cvta.to.global.u64 	%rd1, %rd3;
	mov.u32 	%r1, %ctaid.x;
	shl.b32 	%r7, %r1, 10;
	mov.u32 	%r2, %tid.x;
	or.b32  	%r3, %r7, %r2;
	setp.le.u32 	%p1, %r6, %r3;
	shl.b32 	%r8, %r2, 2;
	mov.u32 	%r9, _ZZ10avg_kernelPfS_iE14shared_seg_sum;
	add.s32 	%r4, %r9, %r8;
	@%p1 bra 	$L__BB0_2;
	mul.wide.u32 	%rd4, %r3, 4;
	add.s64 	%rd5, %rd1, %rd4;
	ld.global.f32 	%f37, [%rd5];
	st.shared.f32 	[%r4], %f37;
	bra.uni 	$L__BB0_3;
$L__BB0_2:
	mov.b32 	%r10, 0;
	st.shared.u32 	[%r4], %r10;
	mov.f32 	%f37, 0f00000000;
$L__BB0_3:
	add.s32 	%r5, %r3, 512;
	setp.gt.u32 	%p2, %r6, %r5;
	@%p2 bra 	$L__BB0_5;
	mov.b32 	%r11, 0;
	st.shared.u32 	[%r4+2048], %r11;
	mov.f32 	%f38, 0f00000000;
	bra.uni 	$L__BB0_6;
$L__BB0_5:
	mul.wide.u32 	%rd6, %r5, 4;
	add.s64 	%rd7, %rd1, %rd6;
	ld.global.f32 	%f38, [%rd7];
	st.shared.f32 	[%r4+2048], %f38;
$L__BB0_6:
	setp.gt.u32 	%p3, %r2, 511;
	@%p3 bra 	$L__BB0_8;
	add.f32 	%f7, %f38, %f37;
	st.shared.f32 	[%r4], %f7;
$L__BB0_8:
	bar.sync 	0;
	setp.gt.u32 	%p4, %r2, 255;
	@%p4 bra 	$L__BB0_10;
	ld.shared.f32 	%f8, [%r4+1024];
	ld.shared.f32 	%f9, [%r4];
	add.f32 	%f10, %f8, %f9;
	st.shared.f32 	[%r4], %f10;
$L__BB0_10:
	bar.sync 	0;
	setp.gt.u32 	%p5, %r2, 127;
	@%p5 bra 	$L__BB0_12;
	ld.shared.f32 	%f11, [%r4+512];
	ld.shared.f32 	%f12, [%r4];
	add.f32 	%f13, %f11, %f12;
	st.shared.f32 	[%r4], %f13;
$L__BB0_12:
	bar.sync 	0;
	setp.gt.u32 	%p6, %r2, 63;
	@%p6 bra 	$L__BB0_14;
	ld.shared.f32 	%f14, [%r4+256];
	ld.shared.f32 	%f15, [%r4];
	add.f32 	%f16, %f14, %f15;
	st.shared.f32 	[%r4], %f16;
$L__BB0_14:
	bar.sync 	0;
	setp.gt.u32 	%p7, %r2, 31;
	@%p7 bra 	$L__BB0_16;
	ld.shared.f32 	%f17, [%r4+128];
	ld.shared.f32 	%f18, [%r4];
	add.f32 	%f19, %f17, %f18;
	st.shared.f32 	[%r4], %f19;
$L__BB0_16:
	bar.sync 	0;
	setp.gt.u32 	%p8, %r2, 15;
	@%p8 bra 	$L__BB0_18;
	ld.shared.f32 	%f20, [%r4+64];
	ld.shared.f32 	%f21, [%r4];
	add.f32 	%f22, %f20, %f21;
	st.shared.f32 	[%r4], %f22;
$L__BB0_18:
	bar.sync 	0;
	setp.gt.u32 	%p9, %r2, 7;
	@%p9 bra 	$L__BB0_20;
	ld.shared.f32 	%f23, [%r4+32];
	ld.shared.f32 	%f24, [%r4];
	add.f32 	%f25, %f23, %f24;
	st.shared.f32 	[%r4], %f25;
$L__BB0_20:
	bar.sync 	0;
	setp.gt.u32 	%p10, %r2, 3;
	@%p10 bra 	$L__BB0_22;
	ld.shared.f32 	%f26, [%r4+16];
	ld.shared.f32 	%f27, [%r4];
	add.f32 	%f28, %f26, %f27;
	st.shared.f32 	[%r4], %f28;
$L__BB0_22:
	bar.sync 	0;
	setp.gt.u32 	%p11, %r2, 1;
	@%p11 bra 	$L__BB0_24;
	ld.shared.f32 	%f29, [%r4+8];
	ld.shared.f32 	%f30, [%r4];
	add.f32 	%f31, %f29, %f30;
	st.shared.f32 	[%r4], %f31;
$L__BB0_24:
	bar.sync 	0;
	setp.ne.s32 	%p12, %r2, 0;
	@%p12 bra 	$L__BB0_26;
	ld.shared.f32 	%f32, [_ZZ10avg_kernelPfS_iE14shared_seg_sum+4];
	ld.shared.f32 	%f33, [%r4];
	add.f32 	%f34, %f32, %f33;
	st.shared.f32 	[%r4], %f34;
$L__BB0_26:
	setp.ne.s32 	%p13, %r2, 0;
	bar.sync 	0;
	@%p13 bra 	$L__BB0_28;
	ld.shared.f32 	%f35, [_ZZ10avg_kernelPfS_iE14shared_seg_sum];
	cvt.f64.f32 	%fd1, %f35;
	cvt.rn.f64.s32 	%fd2, %r6;
	div.rn.f64 	%fd3, %fd1, %fd2;
	cvt.rn.f32.f64 	%f36, %fd3;
	cvta.to.global.u64 	%rd8, %rd2;
	mul.wide.u32 	%rd9, %r1, 4;
	add.s64 	%rd10, %rd8, %rd9;
	st.global.f32 	[%rd10], %f36;
$L__BB0_28:
	ret;

}


// ===== COMPILED SASS (sm_100) =====

	.target	sm_100

	.elftype	@"ET_EXEC"


//--------------------- .note.nv.tkinfo           --------------------------
	.section	.note.nv.tkinfo,"",@"SHT_NOTE"
	.sectionflags	@"SHF_NOTE_NV_TKINFO"
	.tkinfo
        /*0018*/ 	.word	0x00000002
        /*0030*/ 	.string	""
        /*0030*/ 	.string	"ptxas"
        /*0030*/ 	.string	"Cuda compilation tools, release 13.0, V13.0.88"
        /*0030*/ 	.string	"Build cuda_13.0.r13.0/compiler.36424714_0"
        /*0030*/ 	.string	"-arch sm_100 -m 64 "



//--------------------- .note.nv.cuinfo           --------------------------
	.section	.note.nv.cuinfo,"",@"SHT_NOTE"
	.sectionflags	@"SHF_NOTE_NV_CUINFO"
        /*0018*/ 	.short	0x0002
        /*001a*/ 	.short	0x0064
        /*001c*/ 	.short	0x0082
	.zero		2


//--------------------- .nv.info                  --------------------------
	.section	.nv.info,"",@"SHT_CUDA_INFO"
	.align	4


	//----- nvinfo : EIATTR_REGCOUNT
	.align		4
        /*0000*/ 	.byte	0x04, 0x2f
        /*0002*/ 	.short	(.L_1 - .L_0)
	.align		4
.L_0:
        /*0004*/ 	.word	index@(_Z10avg_kernelPfS_i)
        /*0008*/ 	.word	0x00000019


	//----- nvinfo : EIATTR_FRAME_SIZE
	.align		4
.L_1:
        /*000c*/ 	.byte	0x04, 0x11
        /*000e*/ 	.short	(.L_3 - .L_2)
	.align		4
.L_2:
        /*0010*/ 	.word	index@($__internal_0_$__cuda_sm20_div_rn_f64_full)
        /*0014*/ 	.word	0x00000000


	//----- nvinfo : EIATTR_FRAME_SIZE
	.align		4
.L_3:
        /*0018*/ 	.byte	0x04, 0x11
        /*001a*/ 	.short	(.L_5 - .L_4)
	.align		4
.L_4:
        /*001c*/ 	.word	index@(_Z10avg_kernelPfS_i)
        /*0020*/ 	.word	0x00000000


	//----- nvinfo : EIATTR_MIN_STACK_SIZE
	.align		4
.L_5:
        /*0024*/ 	.byte	0x04, 0x12
        /*0026*/ 	.short	(.L_7 - .L_6)
	.align		4
.L_6:
        /*0028*/ 	.word	index@(_Z10avg_kernelPfS_i)
        /*002c*/ 	.word	0x00000000
.L_7:


//--------------------- .nv.compat                --------------------------
	.section	.nv.compat,"",@"SHT_CUDA_COMPAT_INFO"
	.align	4
        /*0000*/ 	.byte	0x02, 0x09, 0x00, 0x00, 0x02, 0x02, 0x01, 0x00, 0x02, 0x05, 0x05, 0x00, 0x03, 0x07, 0x01, 0x01
        /*0010*/ 	.byte	0x02, 0x03, 0x00, 0x00, 0x02, 0x06, 0x01, 0x00, 0x04, 0x0b, 0x08, 0x00, 0x01, 0x00, 0x00, 0x00
        /*0020*/ 	.byte	0x00, 0x00, 0x00, 0x00


//--------------------- .nv.info._Z10avg_kernelPfS_i --------------------------
	.section	.nv.info._Z10avg_kernelPfS_i,"",@"SHT_CUDA_INFO"
	.sectionflags	@""
	.align	4


	//----- nvinfo : EIATTR_CUDA_API_VERSION
	.align		4
        /*0000*/ 	.byte	0x04, 0x37
        /*0002*/ 	.short	(.L_9 - .L_8)
.L_8:
        /*0004*/ 	.word	0x00000082


	//----- nvinfo : EIATTR_KPARAM_INFO
	.align		4
.L_9:
        /*0008*/ 	.byte	0x04, 0x17
        /*000a*/ 	.short	(.L_11 - .L_10)
.L_10:
        /*000c*/ 	.word	0x00000000
        /*0010*/ 	.short	0x0002
        /*0012*/ 	.short	0x0010
        /*0014*/ 	.byte	0x00, 0xf0, 0x11, 0x00


	//----- nvinfo : EIATTR_KPARAM_INFO
	.align		4
.L_11:
        /*0018*/ 	.byte	0x04, 0x17
        /*001a*/ 	.short	(.L_13 - .L_12)
.L_12:
        /*001c*/ 	.word	0x00000000
        /*0020*/ 	.short	0x0001
        /*0022*/ 	.short	0x0008
        /*0024*/ 	.byte	0x00, 0xf5, 0x21, 0x00


	//----- nvinfo : EIATTR_KPARAM_INFO
	.align		4
.L_13:
        /*0028*/ 	.byte	0x04, 0x17
        /*002a*/ 	.short	(.L_15 - .L_14)
.L_14:
        /*002c*/ 	.word	0x00000000
        /*0030*/ 	.short	0x0000
        /*0032*/ 	.short	0x0000
        /*0034*/ 	.byte	0x00, 0xf5, 0x21, 0x00


	//----- nvinfo : EIATTR_SPARSE_MMA_MASK
	.align		4
.L_15:
        /*0038*/ 	.byte	0x03, 0x50
        /*003a*/ 	.short	0x0000


	//----- nvinfo : EIATTR_MAXREG_COUNT
	.align		4
        /*003c*/ 	.byte	0x03, 0x1b
        /*003e*/ 	.short	0x00ff


	//----- nvinfo : EIATTR_NUM_BARRIERS
	.align		4
        /*0040*/ 	.byte	0x02, 0x4c
        /*0042*/ 	.byte	0x01
	.zero		1


	//----- nvinfo : EIATTR_MERCURY_ISA_VERSION
	.align		4
        /*0044*/ 	.byte	0x03, 0x5f
        /*0046*/ 	.short	0x0101


	//----- nvinfo : EIATTR_VRC_CTA_INIT_COUNT
	.align		4
        /*0048*/ 	.byte	0x02, 0x4a
	.zero		1
	.zero		1


	//----- nvinfo : EIATTR_EXIT_INSTR_OFFSETS
	.align		4
        /*004c*/ 	.byte	0x04, 0x1c
        /*004e*/ 	.short	(.L_17 - .L_16)


	//   ....[0]....
.L_16:
        /*0050*/ 	.word	0x00000540


	//   ....[1]....
        /*0054*/ 	.word	0x000006c0


	//----- nvinfo : EIATTR_CRS_STACK_SIZE
	.align		4
.L_17:
        /*0058*/ 	.byte	0x04, 0x1e
        /*005a*/ 	.short	(.L_19 - .L_18)
.L_18:
        /*005c*/ 	.word	0x00000000


	//----- nvinfo : EIATTR_CBANK_PARAM_SIZE
	.align		4
.L_19:
        /*0060*/ 	.byte	0x03, 0x19
        /*0062*/ 	.short	0x0014


	//----- nvinfo : EIATTR_PARAM_CBANK
	.align		4
        /*0064*/ 	.byte	0x04, 0x0a
        /*0066*/ 	.short	(.L_21 - .L_20)
	.align		4
.L_20:
        /*0068*/ 	.word	index@(.nv.constant0._Z10avg_kernelPfS_i)
        /*006c*/ 	.short	0x0380
        /*006e*/ 	.short	0x0014


	//----- nvinfo : EIATTR_SW_WAR
	.align		4
.L_21:
        /*0070*/ 	.byte	0x04, 0x36
        /*0072*/ 	.short	(.L_23 - .L_22)
.L_22:
        /*0074*/ 	.word	0x00000008
.L_23:


//--------------------- .nv.callgraph             --------------------------
	.section	.nv.callgraph,"",@"SHT_CUDA_CALLGRAPH"
	.align	4
	.sectionentsize	8
	.align		4
        /*0000*/ 	.word	0x00000000
	.align		4
        /*0004*/ 	.word	0xffffffff
	.align		4
        /*0008*/ 	.word	0x00000000
	.align		4
        /*000c*/ 	.word	0xfffffffe
	.align		4
        /*0010*/ 	.word	0x00000000
	.align		4
        /*0014*/ 	.word	0xfffffffd
	.align		4
        /*0018*/ 	.word	0x00000000
	.align		4
        /*001c*/ 	.word	0xfffffffc


//--------------------- .text._Z10avg_kernelPfS_i --------------------------
	.section	.text._Z10avg_kernelPfS_i,"ax",@progbits
	.align	128
        .global         _Z10avg_kernelPfS_i
        .type           _Z10avg_kernelPfS_i,@function
        .size           _Z10avg_kernelPfS_i,(.L_x_7 - _Z10avg_kernelPfS_i)
        .other          _Z10avg_kernelPfS_i,@"STO_CUDA_ENTRY STV_DEFAULT"
_Z10avg_kernelPfS_i:
.text._Z10avg_kernelPfS_i:
[----:B------:R-:W-:Y:S01]  /*0000*/  LDC R1, c[0x0][0x37c] ;  /* 0x0000df00ff017b82 */ /* 0x000fe20000000800 */
[----:B------:R-:W0:Y:S01]  /*0010*/  S2R R0, SR_CTAID.X ;  /* 0x0000000000007919 */ /* 0x000e220000002500 */
[----:B------:R-:W1:Y:S01]  /*0020*/  LDCU UR8, c[0x0][0x390] ;  /* 0x00007200ff0877ac */ /* 0x000e620008000800 */
[----:B------:R-:W2:Y:S01]  /*0030*/  S2R R2, SR_TID.X ;  /* 0x0000000000027919 */ /* 0x000ea20000002100 */
[----:B------:R-:W3:Y:S01]  /*0040*/  LDCU.64 UR6, c[0x0][0x358] ;  /* 0x00006b00ff0677ac */ /* 0x000ee20008000a00 */
[----:B0-----:R-:W-:-:S05]  /*0050*/  IMAD.SHL.U32 R3, R0, 0x400, RZ ;  /* 0x0000040000037824 */ /* 0x001fca00078e00ff */
[----:B--2---:R-:W-:-:S04]  /*0060*/  LOP3.LUT R3, R3, R2, RZ, 0xfc, !PT ;  /* 0x0000000203037212 */ /* 0x004fc800078efcff */
[C---:B-1----:R-:W-:Y:S01]  /*0070*/  ISETP.GE.U32.AND P1, PT, R3.reuse, UR8, PT ;  /* 0x0000000803007c0c */ /* 0x042fe2000bf26070 */
[----:B------:R-:W-:-:S05]  /*0080*/  VIADD R9, R3, 0x200 ;  /* 0x0000020003097836 */ /* 0x000fca0000000000 */
[----:B------:R-:W-:-:S07]  /*0090*/  ISETP.GE.U32.AND P2, PT, R9, UR8, PT ;  /* 0x0000000809007c0c */ /* 0x000fce000bf46070 */
[----:B------:R-:W0:Y:S06]  /*00a0*/  @!P1 LDC.64 R4, c[0x0][0x380] ;  /* 0x0000e000ff049b82 */ /* 0x000e2c0000000a00 */
[----:B------:R-:W-:Y:S02]  /*00b0*/  @P2 IMAD.MOV.U32 R10, RZ, RZ, RZ ;  /* 0x000000ffff0a2224 */ /* 0x000fe400078e00ff */
[----:B------:R-:W1:Y:S01]  /*00c0*/  @!P2 LDC.64 R6, c[0x0][0x380] ;  /* 0x0000e000ff06ab82 */ /* 0x000e620000000a00 */
[----:B0-----:R-:W-:-:S05]  /*00d0*/  @!P1 IMAD.WIDE.U32 R4, R3, 0x4, R4 ;  /* 0x0000000403049825 */ /* 0x001fca00078e0004 */
[----:B---3--:R-:W2:Y:S01]  /*00e0*/  @!P1 LDG.E R8, desc[UR6][R4.64] ;  /* 0x0000000604089981 */ /* 0x008ea2000c1e1900 */
[----:B-1----:R-:W-:-:S05]  /*00f0*/  @!P2 IMAD.WIDE.U32 R6, R9, 0x4, R6 ;  /* 0x000000040906a825 */ /* 0x002fca00078e0006 */
[----:B------:R-:W3:Y:S01]  /*0100*/  @!P2 LDG.E R10, desc[UR6][R6.64] ;  /* 0x00000006060aa981 */ /* 0x000ee2000c1e1900 */
[----:B------:R-:W0:Y:S01]  /*0110*/  S2UR UR5, SR_CgaCtaId ;  /* 0x00000000000579c3 */ /* 0x000e220000008800 */
[----:B------:R-:W-:Y:S01]  /*0120*/  UMOV UR4, 0x400 ;  /* 0x0000040000047882 */ /* 0x000fe20000000000 */
[C---:B------:R-:W-:Y:S02]  /*0130*/  ISETP.GT.U32.AND P3, PT, R2.reuse, 0x1ff, PT ;  /* 0x000001ff0200780c */ /* 0x040fe40003f64070 */
[----:B------:R-:W-:Y:S01]  /*0140*/  ISETP.GT.U32.AND P0, PT, R2, 0xff, PT ;  /* 0x000000ff0200780c */ /* 0x000fe20003f04070 */
[----:B0-----:R-:W-:-:S06]  /*0150*/  ULEA UR4, UR5, UR4, 0x18 ;  /* 0x0000000405047291 */ /* 0x001fcc000f8ec0ff */
[----:B------:R-:W-:-:S05]  /*0160*/  LEA R3, R2, UR4, 0x2 ;  /* 0x0000000402037c11 */ /* 0x000fca000f8e10ff */
[----:B------:R-:W-:Y:S04]  /*0170*/  @P2 STS [R3+0x800], RZ ;  /* 0x000800ff03002388 */ /* 0x000fe80000000800 */
[----:B--2---:R-:W-:Y:S04]  /*0180*/  @!P1 STS [R3], R8 ;  /* 0x0000000803009388 */ /* 0x004fe80000000800 */
[----:B------:R-:W-:Y:S04]  /*0190*/  @P1 STS [R3], RZ ;  /* 0x000000ff03001388 */ /* 0x000fe80000000800 */
[----:B---3--:R-:W-:Y:S01]  /*01a0*/  @!P2 STS [R3+0x800], R10 ;  /* 0x0008000a0300a388 */ /* 0x008fe20000000800 */
[----:B------:R-:W-:Y:S01]  /*01b0*/  @P1 IMAD.MOV.U32 R8, RZ, RZ, RZ ;  /* 0x000000ffff081224 */ /* 0x000fe200078e00ff */
[----:B------:R-:W-:-:S03]  /*01c0*/  ISETP.GT.U32.AND P1, PT, R2, 0x7f, PT ;  /* 0x0000007f0200780c */ /* 0x000fc60003f24070 */
[----:B------:R-:W-:-:S05]  /*01d0*/  @!P3 FADD R4, R10, R8 ;  /* 0x000000080a04b221 */ /* 0x000fca0000000000 */
[----:B------:R-:W-:Y:S01]  /*01e0*/  @!P3 STS [R3], R4 ;  /* 0x000000040300b388 */ /* 0x000fe20000000800 */
[----:B------:R-:W-:Y:S06]  /*01f0*/  BAR.SYNC.DEFER_BLOCKING 0x0 ;  /* 0x0000000000007b1d */ /* 0x000fec0000010000 */
[----:B------:R-:W-:Y:S04]  /*0200*/  @!P0 LDS R5, [R3+0x400] ;  /* 0x0004000003058984 */ /* 0x000fe80000000800 */
[----:B------:R-:W0:Y:S02]  /*0210*/  @!P0 LDS R6, [R3] ;  /* 0x0000000003068984 */ /* 0x000e240000000800 */
[----:B0-----:R-:W-:-:S05]  /*0220*/  @!P0 FADD R6, R5, R6 ;  /* 0x0000000605068221 */ /* 0x001fca0000000000 */
[----:B------:R-:W-:Y:S01]  /*0230*/  @!P0 STS [R3], R6 ;  /* 0x0000000603008388 */ /* 0x000fe20000000800 */
[----:B------:R-:W-:Y:S01]  /*0240*/  BAR.SYNC.DEFER_BLOCKING 0x0 ;  /* 0x0000000000007b1d */ /* 0x000fe20000010000 */
[----:B------:R-:W-:-:S05]  /*0250*/  ISETP.GT.U32.AND P0, PT, R2, 0x3f, PT ;  /* 0x0000003f0200780c */ /* 0x000fca0003f04070 */
        /* <DEDUP_REMOVED lines=35> */
[----:B------:R-:W-:-:S05]  /*0490*/  ISETP.NE.AND P0, PT, R2, RZ, PT ;  /* 0x000000ff0200720c */ /* 0x000fca0003f05270 */
[----:B------:R-:W-:Y:S04]  /*04a0*/  @!P1 LDS R5, [R3+0x8] ;  /* 0x0000080003059984 */ /* 0x000fe80000000800 */
[----:B------:R-:W0:Y:S02]  /*04b0*/  @!P1 LDS R8, [R3] ;  /* 0x0000000003089984 */ /* 0x000e240000000800 */
[----:B0-----:R-:W-:-:S05]  /*04c0*/  @!P1 FADD R8, R5, R8 ;  /* 0x0000000805089221 */ /* 0x001fca0000000000 */
[----:B------:R-:W-:Y:S01]  /*04d0*/  @!P1 STS [R3], R8 ;  /* 0x0000000803009388 */ /* 0x000fe20000000800 */
[----:B------:R-:W-:Y:S06]  /*04e0*/  BAR.SYNC.DEFER_BLOCKING 0x0 ;  /* 0x0000000000007b1d */ /* 0x000fec0000010000 */
[----:B------:R-:W-:Y:S04]  /*04f0*/  @!P0 LDS R2, [UR4+0x4] ;  /* 0x00000404ff028984 */ /* 0x000fe80008000800 */
[----:B------:R-:W0:Y:S02]  /*0500*/  @!P0 LDS R5, [R3] ;  /* 0x0000000003058984 */ /* 0x000e240000000800 */
[----:B0-----:R-:W-:-:S05]  /*0510*/  @!P0 FADD R2, R2, R5 ;  /* 0x0000000502028221 */ /* 0x001fca0000000000 */
[----:B------:R0:W-:Y:S01]  /*0520*/  @!P0 STS [R3], R2 ;  /* 0x0000000203008388 */ /* 0x0001e20000000800 */
[----:B------:R-:W-:Y:S06]  /*0530*/  BAR.SYNC.DEFER_BLOCKING 0x0 ;  /* 0x0000000000007b1d */ /* 0x000fec0000010000 */
[----:B------:R-:W-:Y:S05]  /*0540*/  @P0 EXIT ;  /* 0x000000000000094d */ /* 0x000fea0003800000 */
[----:B------:R-:W1:Y:S01]  /*0550*/  I2F.F64 R4, UR8 ;  /* 0x0000000800047d12 */ /* 0x000e620008201c00 */
[----:B------:R-:W2:Y:S01]  /*0560*/  LDS R12, [UR4] ;  /* 0x00000004ff0c7984 */ /* 0x000ea20008000800 */
[----:B0-----:R-:W-:-:S06]  /*0570*/  IMAD.MOV.U32 R2, RZ, RZ, 0x1 ;  /* 0x00000001ff027424 */ /* 0x001fcc00078e00ff */
[----:B-1----:R-:W0:Y:S02]  /*0580*/  MUFU.RCP64H R3, R5 ;  /* 0x0000000500037308 */ /* 0x002e240000001800 */
[----:B0-----:R-:W-:-:S08]  /*0590*/  DFMA R6, -R4, R2, 1 ;  /* 0x3ff000000406742b */ /* 0x001fd00000000102 */
[----:B------:R-:W-:-:S08]  /*05a0*/  DFMA R6, R6, R6, R6 ;  /* 0x000000060606722b */ /* 0x000fd00000000006 */
[----:B------:R-:W-:Y:S02]  /*05b0*/  DFMA R2, R2, R6, R2 ;  /* 0x000000060202722b */ /* 0x000fe40000000002 */
[----:B--2---:R-:W0:Y:S06]  /*05c0*/  F2F.F64.F32 R6, R12 ;  /* 0x0000000c00067310 */ /* 0x004e2c0000201800 */
[----:B------:R-:W-:-:S08]  /*05d0*/  DFMA R8, -R4, R2, 1 ;  /* 0x3ff000000408742b */ /* 0x000fd00000000102 */
[----:B------:R-:W-:Y:S01]  /*05e0*/  DFMA R2, R2, R8, R2 ;  /* 0x000000080202722b */ /* 0x000fe20000000002 */
[----:B0-----:R-:W-:-:S07]  /*05f0*/  FSETP.GEU.AND P1, PT, |R7|, 6.5827683646048100446e-37, PT ;  /* 0x036000000700780b */ /* 0x001fce0003f2e200 */
[----:B------:R-:W-:-:S08]  /*0600*/  DMUL R8, R6, R2 ;  /* 0x0000000206087228 */ /* 0x000fd00000000000 */
[----:B------:R-:W-:-:S08]  /*0610*/  DFMA R10, -R4, R8, R6 ;  /* 0x00000008040a722b */ /* 0x000fd00000000106 */
[----:B------:R-:W-:-:S10]  /*0620*/  DFMA R2, R2, R10, R8 ;  /* 0x0000000a0202722b */ /* 0x000fd40000000008 */
[----:B------:R-:W-:-:S05]  /*0630*/  FFMA R8, RZ, R5, R3 ;  /* 0x00000005ff087223 */ /* 0x000fca0000000003 */
[----:B------:R-:W-:-:S13]  /*0640*/  FSETP.GT.AND P0, PT, |R8|, 1.469367938527859385e-39, PT ;  /* 0x001000000800780b */ /* 0x000fda0003f04200 */
[----:B------:R-:W-:Y:S05]  /*0650*/  @P0 BRA P1, `(.L_x_0) ;  /* 0x0000000000080947 */ /* 0x000fea0000800000 */
[----:B------:R-:W-:-:S07]  /*0660*/  MOV R10, 0x680 ;  /* 0x00000680000a7802 */ /* 0x000fce0000000f00 */
[----:B------:R-:W-:Y:S05]  /*0670*/  CALL.REL.NOINC `($__internal_0_$__cuda_sm20_div_rn_f64_full) ;  /* 0x0000000000147944 */ /* 0x000fea0003c00000 */
.L_x_0:
[----:B------:R-:W0:Y:S01]  /*0680*/  LDC.64 R4, c[0x0][0x388] ;  /* 0x0000e200ff047b82 */ /* 0x000e220000000a00 */
[----:B------:R-:W1:Y:S01]  /*0690*/  F2F.F32.F64 R3, R2 ;  /* 0x0000000200037310 */ /* 0x000e620000301000 */
[----:B0-----:R-:W-:-:S05]  /*06a0*/  IMAD.WIDE.U32 R4, R0, 0x4, R4 ;  /* 0x0000000400047825 */ /* 0x001fca00078e0004 */
[----:B-1----:R-:W-:Y:S01]  /*06b0*/  STG.E desc[UR6][R4.64], R3 ;  /* 0x0000000304007986 */ /* 0x002fe2000c101906 */
[----:B------:R-:W-:Y:S05]  /*06c0*/  EXIT ;  /* 0x000000000000794d */ /* 0x000fea0003800000 */
        .weak           $__internal_0_$__cuda_sm20_div_rn_f64_full
        .type           $__internal_0_$__cuda_sm20_div_rn_f64_full,@function
        .size           $__internal_0_$__cuda_sm20_div_rn_f64_full,(.L_x_7 - $__internal_0_$__cuda_sm20_div_rn_f64_full)
$__internal_0_$__cuda_sm20_div_rn_f64_full:
[C---:B------:R-:W-:Y:S01]  /*06d0*/  FSETP.GEU.AND P0, PT, |R5|.reuse, 1.469367938527859385e-39, PT ;  /* 0x001000000500780b */ /* 0x040fe20003f0e200 */
[----:B------:R-:W-:Y:S01]  /*06e0*/  IMAD.MOV.U32 R8, RZ, RZ, 0x1 ;  /* 0x00000001ff087424 */ /* 0x000fe200078e00ff */
[C---:B------:R-:W-:Y:S01]  /*06f0*/  LOP3.LUT R2, R5.reuse, 0x800fffff, RZ, 0xc0, !PT ;  /* 0x800fffff05027812 */ /* 0x040fe200078ec0ff */
[----:B------:R-:W-:Y:S01]  /*0700*/  IMAD.MOV.U32 R11, RZ, RZ, 0x1ca00000 ;  /* 0x1ca00000ff0b7424 */ /* 0x000fe200078e00ff */
[----:B------:R-:W-:Y:S02]  /*0710*/  LOP3.LUT R15, R5, 0x7ff00000, RZ, 0xc0, !PT ;  /* 0x7ff00000050f7812 */ /* 0x000fe400078ec0ff */
[----:B------:R-:W-:Y:S01]  /*0720*/  LOP3.LUT R3, R2, 0x3ff00000, RZ, 0xfc, !PT ;  /* 0x3ff0000002037812 */ /* 0x000fe200078efcff */
[----:B------:R-:W-:Y:S01]  /*0730*/  IMAD.MOV.U32 R2, RZ, RZ, R4 ;  /* 0x000000ffff027224 */ /* 0x000fe200078e0004 */
[----:B------:R-:W-:-:S04]  /*0740*/  LOP3.LUT R14, R7, 0x7ff00000, RZ, 0xc0, !PT ;  /* 0x7ff00000070e7812 */ /* 0x000fc800078ec0ff */
[----:B------:R-:W-:Y:S01]  /*0750*/  ISETP.GE.U32.AND P1, PT, R14, R15, PT ;  /* 0x0000000f0e00720c */ /* 0x000fe20003f26070 */
[----:B------:R-:W-:Y:S01]  /*0760*/  @!P0 DMUL R2, R4, 8.98846567431157953865e+307 ;  /* 0x7fe0000004028828 */ /* 0x000fe20000000000 */
[----:B------:R-:W-:-:S05]  /*0770*/  IMAD.MOV.U32 R21, RZ, RZ, R14 ;  /* 0x000000ffff157224 */ /* 0x000fca00078e000e */
[----:B------:R-:W0:Y:S02]  /*0780*/  MUFU.RCP64H R9, R3 ;  /* 0x0000000300097308 */ /* 0x000e240000001800 */
[----:B0-----:R-:W-:-:S08]  /*0790*/  DFMA R12, R8, -R2, 1 ;  /* 0x3ff00000080c742b */ /* 0x001fd00000000802 */
[----:B------:R-:W-:-:S08]  /*07a0*/  DFMA R12, R12, R12, R12 ;  /* 0x0000000c0c0c722b */ /* 0x000fd0000000000c */
[----:B------:R-:W-:Y:S01]  /*07b0*/  DFMA R12, R8, R12, R8 ;  /* 0x0000000c080c722b */ /* 0x000fe20000000008 */
[----:B------:R-:W-:Y:S01]  /*07c0*/  SEL R9, R11, 0x63400000, !P1 ;  /* 0x634000000b097807 */ /* 0x000fe20004800000 */
[----:B------:R-:W-:Y:S01]  /*07d0*/  IMAD.MOV.U32 R8, RZ, RZ, R6 ;  /* 0x000000ffff087224 */ /* 0x000fe200078e0006 */
[----:B------:R-:W-:Y:S02]  /*07e0*/  FSETP.GEU.AND P1, PT, |R7|, 1.469367938527859385e-39, PT ;  /* 0x001000000700780b */ /* 0x000fe40003f2e200 */
[----:B------:R-:W-:-:S03]  /*07f0*/  LOP3.LUT R9, R9, 0x800fffff, R7, 0xf8, !PT ;  /* 0x800fffff09097812 */ /* 0x000fc600078ef807 */
[----:B------:R-:W-:-:S08]  /*0800*/  DFMA R16, R12, -R2, 1 ;  /* 0x3ff000000c10742b */ /* 0x000fd00000000802 */
[----:B------:R-:W-:Y:S01]  /*0810*/  DFMA R12, R12, R16, R12 ;  /* 0x000000100c0c722b */ /* 0x000fe2000000000c */
[----:B------:R-:W-:Y:S10]  /*0820*/  @P1 BRA `(.L_x_1) ;  /* 0x0000000000201947 */ /* 0x000ff40003800000 */
[----:B------:R-:W-:Y:S01]  /*0830*/  LOP3.LUT R17, R5, 0x7ff00000, RZ, 0xc0, !PT ;  /* 0x7ff0000005117812 */ /* 0x000fe200078ec0ff */
[----:B------:R-:W-:-:S03]  /*0840*/  IMAD.MOV.U32 R16, RZ, RZ, RZ ;  /* 0x000000ffff107224 */ /* 0x000fc600078e00ff */
[----:B------:R-:W-:-:S04]  /*0850*/  ISETP.GE.U32.AND P1, PT, R14, R17, PT ;  /* 0x000000110e00720c */ /* 0x000fc80003f26070 */
[----:B------:R-:W-:-:S04]  /*0860*/  SEL R17, R11, 0x63400000, !P1 ;  /* 0x634000000b117807 */ /* 0x000fc80004800000 */
[----:B------:R-:W-:-:S04]  /*0870*/  LOP3.LUT R17, R17, 0x80000000, R7, 0xf8, !PT ;  /* 0x8000000011117812 */ /* 0x000fc800078ef807 */
[----:B------:R-:W-:-:S06]  /*0880*/  LOP3.LUT R17, R17, 0x100000, RZ, 0xfc, !PT ;  /* 0x0010000011117812 */ /* 0x000fcc00078efcff */
[----:B------:R-:W-:-:S10]  /*0890*/  DFMA R8, R8, 2, -R16 ;  /* 0x400000000808782b */ /* 0x000fd40000000810 */
[----:B------:R-:W-:-:S07]  /*08a0*/  LOP3.LUT R21, R9, 0x7ff00000, RZ, 0xc0, !PT ;  /* 0x7ff0000009157812 */ /* 0x000fce00078ec0ff */
.L_x_1:
[----:B------:R-:W-:Y:S01]  /*08b0*/  IMAD.MOV.U32 R20, RZ, RZ, R15 ;  /* 0x000000ffff147224 */ /* 0x000fe200078e000f */
[----:B------:R-:W-:Y:S01]  /*08c0*/  @!P0 LOP3.LUT R20, R3, 0x7ff00000, RZ, 0xc0, !PT ;  /* 0x7ff0000003148812 */ /* 0x000fe200078ec0ff */
[----:B------:R-:W-:Y:S01]  /*08d0*/  VIADD R15, R21, 0xffffffff ;  /* 0xffffffff150f7836 */ /* 0x000fe20000000000 */
[----:B------:R-:W-:-:S03]  /*08e0*/  DMUL R16, R12, R8 ;  /* 0x000000080c107228 */ /* 0x000fc60000000000 */
[----:B------:R-:W-:Y:S01]  /*08f0*/  VIADD R22, R20, 0xffffffff ;  /* 0xffffffff14167836 */ /* 0x000fe20000000000 */
[----:B------:R-:W-:-:S04]  /*0900*/  ISETP.GT.U32.AND P0, PT, R15, 0x7feffffe, PT ;  /* 0x7feffffe0f00780c */ /* 0x000fc80003f04070 */
[----:B------:R-:W-:Y:S01]  /*0910*/  ISETP.GT.U32.OR P0, PT, R22, 0x7feffffe, P0 ;  /* 0x7feffffe1600780c */ /* 0x000fe20000704470 */
[----:B------:R-:W-:-:S08]  /*0920*/  DFMA R18, R16, -R2, R8 ;  /* 0x800000021012722b */ /* 0x000fd00000000008 */
[----:B------:R-:W-:-:S04]  /*0930*/  DFMA R12, R12, R18, R16 ;  /* 0x000000120c0c722b */ /* 0x000fc80000000010 */
[----:B------:R-:W-:Y:S07]  /*0940*/  @P0 BRA `(.L_x_2) ;  /* 0x00000000006c0947 */ /* 0x000fee0003800000 */
[----:B------:R-:W-:-:S04]  /*0950*/  LOP3.LUT R7, R5, 0x7ff00000, RZ, 0xc0, !PT ;  /* 0x7ff0000005077812 */ /* 0x000fc800078ec0ff */
[CC--:B------:R-:W-:Y:S02]  /*0960*/  VIADDMNMX R6, R14.reuse, -R7.reuse, 0xb9600000, !PT ;  /* 0xb96000000e067446 */ /* 0x0c0fe40007800907 */
[----:B------:R-:W-:Y:S02]  /*0970*/  ISETP.GE.U32.AND P0, PT, R14, R7, PT ;  /* 0x000000070e00720c */ /* 0x000fe40003f06070 */
[----:B------:R-:W-:Y:S02]  /*0980*/  VIMNMX R6, PT, PT, R6, 0x46a00000, PT ;  /* 0x46a0000006067848 */ /* 0x000fe40003fe0100 */
[----:B------:R-:W-:-:S05]  /*0990*/  SEL R11, R11, 0x63400000, !P0 ;  /* 0x634000000b0b7807 */ /* 0x000fca0004000000 */
[----:B------:R-:W-:Y:S02]  /*09a0*/  IMAD.IADD R11, R6, 0x1, -R11 ;  /* 0x00000001060b7824 */ /* 0x000fe400078e0a0b */
[----:B------:R-:W-:Y:S02]  /*09b0*/  IMAD.MOV.U32 R6, RZ, RZ, RZ ;  /* 0x000000ffff067224 */ /* 0x000fe400078e00ff */
[----:B------:R-:W-:-:S06]  /*09c0*/  VIADD R7, R11, 0x7fe00000 ;  /* 0x7fe000000b077836 */ /* 0x000fcc0000000000 */
[----:B------:R-:W-:-:S10]  /*09d0*/  DMUL R14, R12, R6 ;  /* 0x000000060c0e7228 */ /* 0x000fd40000000000 */
[----:B------:R-:W-:-:S13]  /*09e0*/  FSETP.GTU.AND P0, PT, |R15|, 1.469367938527859385e-39, PT ;  /* 0x001000000f00780b */ /* 0x000fda0003f0c200 */
[----:B------:R-:W-:Y:S05]  /*09f0*/  @P0 BRA `(.L_x_3) ;  /* 0x0000000000940947 */ /* 0x000fea0003800000 */
[----:B------:R-:W-:Y:S01]  /*0a00*/  DFMA R2, R12, -R2, R8 ;  /* 0x800000020c02722b */ /* 0x000fe20000000008 */
[----:B------:R-:W-:-:S09]  /*0a10*/  IMAD.MOV.U32 R6, RZ, RZ, RZ ;  /* 0x000000ffff067224 */ /* 0x000fd200078e00ff */
[C---:B------:R-:W-:Y:S02]  /*0a20*/  FSETP.NEU.AND P0, PT, R3.reuse, RZ, PT ;  /* 0x000000ff0300720b */ /* 0x040fe40003f0d000 */
[----:B------:R-:W-:-:S04]  /*0a30*/  LOP3.LUT R5, R3, 0x80000000, R5, 0x48, !PT ;  /* 0x8000000003057812 */ /* 0x000fc800078e4805 */
[----:B------:R-:W-:-:S07]  /*0a40*/  LOP3.LUT R7, R5, R7, RZ, 0xfc, !PT ;  /* 0x0000000705077212 */ /* 0x000fce00078efcff */
[----:B------:R-:W-:Y:S05]  /*0a50*/  @!P0 BRA `(.L_x_3) ;  /* 0x00000000007c8947 */ /* 0x000fea0003800000 */
[----:B------:R-:W-:Y:S01]  /*0a60*/  IMAD.MOV R3, RZ, RZ, -R11 ;  /* 0x000000ffff037224 */ /* 0x000fe200078e0a0b */
[----:B------:R-:W-:Y:S01]  /*0a70*/  DMUL.RP R6, R12, R6 ;  /* 0x000000060c067228 */ /* 0x000fe20000008000 */
[----:B------:R-:W-:Y:S01]  /*0a80*/  IMAD.MOV.U32 R2, RZ, RZ, RZ ;  /* 0x000000ffff027224 */ /* 0x000fe200078e00ff */
[----:B------:R-:W-:-:S05]  /*0a90*/  IADD3 R11, PT, PT, -R11, -0x43300000, RZ ;  /* 0xbcd000000b0b7810 */ /* 0x000fca0007ffe1ff */
[----:B------:R-:W-:-:S03]  /*0aa0*/  DFMA R2, R14, -R2, R12 ;  /* 0x800000020e02722b */ /* 0x000fc6000000000c */
[----:B------:R-:W-:-:S07]  /*0ab0*/  LOP3.LUT R5, R7, R5, RZ, 0x3c, !PT ;  /* 0x0000000507057212 */ /* 0x000fce00078e3cff */
[----:B------:R-:W-:-:S04]  /*0ac0*/  FSETP.NEU.AND P0, PT, |R3|, R11, PT ;  /* 0x0000000b0300720b */ /* 0x000fc80003f0d200 */
[----:B------:R-:W-:Y:S02]  /*0ad0*/  FSEL R14, R6, R14, !P0 ;  /* 0x0000000e060e7208 */ /* 0x000fe40004000000 */
[----:B------:R-:W-:Y:S01]  /*0ae0*/  FSEL R15, R5, R15, !P0 ;  /* 0x0000000f050f7208 */ /* 0x000fe20004000000 */
[----:B------:R-:W-:Y:S06]  /*0af0*/  BRA `(.L_x_3) ;  /* 0x0000000000547947 */ /* 0x000fec0003800000 */
.L_x_2:
[----:B------:R-:W-:-:S14]  /*0b00*/  DSETP.NAN.AND P0, PT, R6, R6, PT ;  /* 0x000000060600722a */ /* 0x000fdc0003f08000 */
[----:B------:R-:W-:Y:S05]  /*0b10*/  @P0 BRA `(.L_x_4) ;  /* 0x0000000000440947 */ /* 0x000fea0003800000 */
[----:B------:R-:W-:-:S14]  /*0b20*/  DSETP.NAN.AND P0, PT, R4, R4, PT ;  /* 0x000000040400722a */ /* 0x000fdc0003f08000 */
[----:B------:R-:W-:Y:S05]  /*0b30*/  @P0 BRA `(.L_x_5) ;  /* 0x0000000000300947 */ /* 0x000fea0003800000 */
[----:B------:R-:W-:Y:S01]  /*0b40*/  ISETP.NE.AND P0, PT, R21, R20, PT ;  /* 0x000000141500720c */ /* 0x000fe20003f05270 */
[----:B------:R-:W-:Y:S02]  /*0b50*/  IMAD.MOV.U32 R14, RZ, RZ, 0x0 ;  /* 0x00000000ff0e7424 */ /* 0x000fe400078e00ff */
[----:B------:R-:W-:-:S10]  /*0b60*/  IMAD.MOV.U32 R15, RZ, RZ, -0x80000 ;  /* 0xfff80000ff0f7424 */ /* 0x000fd400078e00ff */
[----:B------:R-:W-:Y:S05]  /*0b70*/  @!P0 BRA `(.L_x_3) ;  /* 0x0000000000348947 */ /* 0x000fea0003800000 */
[----:B------:R-:W-:Y:S02]  /*0b80*/  ISETP.NE.AND P0, PT, R21, 0x7ff00000, PT ;  /* 0x7ff000001500780c */ /* 0x000fe40003f05270 */
[----:B------:R-:W-:Y:S02]  /*0b90*/  LOP3.LUT R15, R7, 0x80000000, R5, 0x48, !PT ;  /* 0x80000000070f7812 */ /* 0x000fe400078e4805 */
[----:B------:R-:W-:-:S13]  /*0ba0*/  ISETP.EQ.OR P0, PT, R20, RZ, !P0 ;  /* 0x000000ff1400720c */ /* 0x000fda0004702670 */
[----:B------:R-:W-:Y:S01]  /*0bb0*/  @P0 LOP3.LUT R2, R15, 0x7ff00000, RZ, 0xfc, !PT ;  /* 0x7ff000000f020812 */ /* 0x000fe200078efcff */
[----:B------:R-:W-:Y:S02]  /*0bc0*/  @!P0 IMAD.MOV.U32 R14, RZ, RZ, RZ ;  /* 0x000000ffff0e8224 */ /* 0x000fe400078e00ff */
[----:B------:R-:W-:Y:S02]  /*0bd0*/  @P0 IMAD.MOV.U32 R14, RZ, RZ, RZ ;  /* 0x000000ffff0e0224 */ /* 0x000fe400078e00ff */
[----:B------:R-:W-:Y:S01]  /*0be0*/  @P0 IMAD.MOV.U32 R15, RZ, RZ, R2 ;  /* 0x000000ffff0f0224 */ /* 0x000fe200078e0002 */
[----:B------:R-:W-:Y:S06]  /*0bf0*/  BRA `(.L_x_3) ;  /* 0x0000000000147947 */ /* 0x000fec0003800000 */
.L_x_5:
[----:B------:R-:W-:Y:S01]  /*0c00*/  LOP3.LUT R15, R5, 0x80000, RZ, 0xfc, !PT ;  /* 0x00080000050f7812 */ /* 0x000fe200078efcff */
[----:B------:R-:W-:Y:S01]  /*0c10*/  IMAD.MOV.U32 R14, RZ, RZ, R4 ;  /* 0x000000ffff0e7224 */ /* 0x000fe200078e0004 */
[----:B------:R-:W-:Y:S06]  /*0c20*/  BRA `(.L_x_3) ;  /* 0x0000000000087947 */ /* 0x000fec0003800000 */
.L_x_4:
[----:B------:R-:W-:Y:S01]  /*0c30*/  LOP3.LUT R15, R7, 0x80000, RZ, 0xfc, !PT ;  /* 0x00080000070f7812 */ /* 0x000fe200078efcff */
[----:B------:R-:W-:-:S07]  /*0c40*/  IMAD.MOV.U32 R14, RZ, RZ, R6 ;  /* 0x000000ffff0e7224 */ /* 0x000fce00078e0006 */
.L_x_3:
[----:B------:R-:W-:Y:S02]  /*0c50*/  IMAD.MOV.U32 R11, RZ, RZ, 0x0 ;  /* 0x00000000ff0b7424 */ /* 0x000fe400078e00ff */
[----:B------:R-:W-:Y:S02]  /*0c60*/  IMAD.MOV.U32 R2, RZ, RZ, R14 ;  /* 0x000000ffff027224 */ /* 0x000fe400078e000e */
[----:B------:R-:W-:Y:S01]  /*0c70*/  IMAD.MOV.U32 R3, RZ, RZ, R15 ;  /* 0x000000ffff037224 */ /* 0x000fe200078e000f */
[----:B------:R-:W-:Y:S06]  /*0c80*/  RET.REL.NODEC R10 `(_Z10avg_kernelPfS_i) ;  /* 0xfffffff00adc7950 */ /* 0x000fec0003c3ffff */
.L_x_6:
[----:B------:R-:W-:-:S00]  /*0c90*/  BRA `(.L_x_6) ;  /* 0xfffffffc00fc7947 */ /* 0x000fc0000383ffff */
[----:B------:R-:W-:-:S00]  /*0ca0*/  NOP ;  /* 0x0000000000007918 */ /* 0x000fc00000000000 */
        /* <DEDUP_REMOVED lines=13> */
.L_x_7:


//--------------------- .nv.shared._Z10avg_kernelPfS_i --------------------------
	.section	.nv.shared._Z10avg_kernelPfS_i,"aw",@nobits
	.sectionflags	@""
	.align	4
.nv.shared._Z10avg_kernelPfS_i:
	.zero		5120


//--------------------- .nv.shared.reserved.0     --------------------------
	.section	.nv.shared.reserved.0,"aw",@nobits
	.weak		__nv_reservedSMEM_offset_0_alias
	.size		__nv_reservedSMEM_offset_0_alias, 0, 64
	.other		__nv_reservedSMEM_offset_0_alias,@"STO_CUDA_RESERVED_SHARED STV_DEFAULT"
__nv_reservedSMEM_offset_0_alias:
	.zero		0
	.zero		64


//--------------------- .nv.constant0._Z10avg_kernelPfS_i --------------------------
	.section	.nv.constant0._Z10avg_kernelPfS_i,"a",@progbits
	.sectionflags	@""
	.align	4
.nv.constant0._Z10avg_kernelPfS_i:
	.zero		916


//--------------------- SYMBOLS --------------------------

	.type		.nv.reservedSmem.offset0,@object
	.size		.nv.reservedSmem.offset0,0x4
	.type		.nv.reservedSmem.cap,@object
	.size		.nv.reservedSmem.cap,0x4
